//
// Generated by NVIDIA NVVM Compiler
//
// Compiler Build ID: CL-36424714
// Cuda compilation tools, release 13.0, V13.0.88
// Based on NVVM 20.0.0
//

.version 9.0
.target sm_100
.address_size 64

	// .globl	_Z7minapplPii

.visible .entry _Z7minapplPii(
	.param .u64 .ptr .align 1 _Z7minapplPii_param_0,
	.param .u32 _Z7minapplPii_param_1
)
{
	.reg .pred 	%p<4>;
	.reg .b32 	%r<56>;
	.reg .b64 	%rd<39>;

	ld.param.u64 	%rd11, [_Z7minapplPii_param_0];
	ld.param.u32 	%r6, [_Z7minapplPii_param_1];
	cvta.to.global.u64 	%rd1, %rd11;
	mov.u32 	%r7, %ctaid.x;
	mov.u32 	%r8, %ntid.x;
	mov.u32 	%r9, %tid.x;
	mad.lo.s32 	%r1, %r7, %r8, %r9;
	setp.ge.u32 	%p1, %r1, %r6;
	@%p1 bra 	$L__BB0_6;
	mul.lo.s32 	%r11, %r1, 9;
	mul.wide.u32 	%rd12, %r11, 4;
	add.s64 	%rd2, %rd1, %rd12;
	add.s32 	%r2, %r11, 1;
	mul.wide.u32 	%rd13, %r2, 4;
	add.s64 	%rd3, %rd1, %rd13;
	add.s32 	%r12, %r11, 2;
	mul.wide.u32 	%rd14, %r12, 4;
	add.s64 	%rd4, %rd1, %rd14;
	add.s32 	%r13, %r11, 3;
	mul.wide.u32 	%rd15, %r13, 4;
	add.s64 	%rd5, %rd1, %rd15;
	add.s32 	%r14, %r11, 4;
	mul.wide.u32 	%rd16, %r14, 4;
	add.s64 	%rd6, %rd1, %rd16;
	add.s32 	%r15, %r11, 5;
	mul.wide.u32 	%rd17, %r15, 4;
	add.s64 	%rd7, %rd1, %rd17;
	add.s32 	%r16, %r11, 6;
	mul.wide.u32 	%rd18, %r16, 4;
	add.s64 	%rd8, %rd1, %rd18;
	add.s32 	%r17, %r11, 7;
	mul.wide.u32 	%rd19, %r17, 4;
	add.s64 	%rd9, %rd1, %rd19;
	add.s32 	%r18, %r11, 8;
	mul.wide.u32 	%rd20, %r18, 4;
	add.s64 	%rd10, %rd1, %rd20;
	mov.b32 	%r55, 1;
$L__BB0_2:
	add.s32 	%r4, %r55, %r1;
	setp.ge.u32 	%p2, %r4, %r6;
	@%p2 bra 	$L__BB0_4;
	mul.lo.s32 	%r19, %r4, 9;
	ld.global.u32 	%r20, [%rd2];
	mul.wide.u32 	%rd21, %r19, 4;
	add.s64 	%rd22, %rd1, %rd21;
	ld.global.u32 	%r21, [%rd22];
	min.s32 	%r22, %r20, %r21;
	st.global.u32 	[%rd2], %r22;
	ld.global.u32 	%r23, [%rd3];
	mad.lo.s32 	%r24, %r55, 9, %r2;
	mul.wide.u32 	%rd23, %r24, 4;
	add.s64 	%rd24, %rd1, %rd23;
	ld.global.u32 	%r25, [%rd24];
	min.s32 	%r26, %r23, %r25;
	st.global.u32 	[%rd3], %r26;
	ld.global.u32 	%r27, [%rd4];
	add.s32 	%r28, %r24, 1;
	mul.wide.u32 	%rd25, %r28, 4;
	add.s64 	%rd26, %rd1, %rd25;
	ld.global.u32 	%r29, [%rd26];
	min.s32 	%r30, %r27, %r29;
	st.global.u32 	[%rd4], %r30;
	ld.global.u32 	%r31, [%rd5];
	add.s32 	%r32, %r24, 2;
	mul.wide.u32 	%rd27, %r32, 4;
	add.s64 	%rd28, %rd1, %rd27;
	ld.global.u32 	%r33, [%rd28];
	min.s32 	%r34, %r31, %r33;
	st.global.u32 	[%rd5], %r34;
	ld.global.u32 	%r35, [%rd6];
	add.s32 	%r36, %r24, 3;
	mul.wide.u32 	%rd29, %r36, 4;
	add.s64 	%rd30, %rd1, %rd29;
	ld.global.u32 	%r37, [%rd30];
	min.s32 	%r38, %r35, %r37;
	st.global.u32 	[%rd6], %r38;
	ld.global.u32 	%r39, [%rd7];
	add.s32 	%r40, %r24, 4;
	mul.wide.u32 	%rd31, %r40, 4;
	add.s64 	%rd32, %rd1, %rd31;
	ld.global.u32 	%r41, [%rd32];
	min.s32 	%r42, %r39, %r41;
	st.global.u32 	[%rd7], %r42;
	ld.global.u32 	%r43, [%rd8];
	add.s32 	%r44, %r24, 5;
	mul.wide.u32 	%rd33, %r44, 4;
	add.s64 	%rd34, %rd1, %rd33;
	ld.global.u32 	%r45, [%rd34];
	min.s32 	%r46, %r43, %r45;
	st.global.u32 	[%rd8], %r46;
	ld.global.u32 	%r47, [%rd9];
	add.s32 	%r48, %r24, 6;
	mul.wide.u32 	%rd35, %r48, 4;
	add.s64 	%rd36, %rd1, %rd35;
	ld.global.u32 	%r49, [%rd36];
	min.s32 	%r50, %r47, %r49;
	st.global.u32 	[%rd9], %r50;
	ld.global.u32 	%r51, [%rd10];
	add.s32 	%r52, %r24, 7;
	mul.wide.u32 	%rd37, %r52, 4;
	add.s64 	%rd38, %rd1, %rd37;
	ld.global.u32 	%r53, [%rd38];
	min.s32 	%r54, %r51, %r53;
	st.global.u32 	[%rd10], %r54;
$L__BB0_4:
	shl.b32 	%r55, %r55, 1;
	setp.le.u32 	%p3, %r55, %r6;
	@%p3 bra 	$L__BB0_2;
	bar.sync 	0;
$L__BB0_6:
	ret;

}


// ===== COMPILED SASS (sm_100) =====

	.target	sm_100

	.elftype	@"ET_EXEC"


//--------------------- .note.nv.tkinfo           --------------------------
	.section	.note.nv.tkinfo,"",@"SHT_NOTE"
	.sectionflags	@"SHF_NOTE_NV_TKINFO"
	.tkinfo
        /*0018*/ 	.word	0x00000002
        /*0030*/ 	.string	""
        /*0030*/ 	.string	"ptxas"
        /*0030*/ 	.string	"Cuda compilation tools, release 13.0, V13.0.88"
        /*0030*/ 	.string	"Build cuda_13.0.r13.0/compiler.36424714_0"
        /*0030*/ 	.string	"-arch sm_100 -m 64 "



//--------------------- .note.nv.cuinfo           --------------------------
	.section	.note.nv.cuinfo,"",@"SHT_NOTE"
	.sectionflags	@"SHF_NOTE_NV_CUINFO"
        /*0018*/ 	.short	0x0002
        /*001a*/ 	.short	0x0064
        /*001c*/ 	.short	0x0082
	.zero		2


//--------------------- .nv.info                  --------------------------
	.section	.nv.info,"",@"SHT_CUDA_INFO"
	.align	4


	//----- nvinfo : EIATTR_REGCOUNT
	.align		4
        /*0000*/ 	.byte	0x04, 0x2f
        /*0002*/ 	.short	(.L_1 - .L_0)
	.align		4
.L_0:
        /*0004*/ 	.word	index@(_Z7minapplPii)
        /*0008*/ 	.word	0x00000020


	//----- nvinfo : EIATTR_FRAME_SIZE
	.align		4
.L_1:
        /*000c*/ 	.byte	0x04, 0x11
        /*000e*/ 	.short	(.L_3 - .L_2)
	.align		4
.L_2:
        /*0010*/ 	.word	index@(_Z7minapplPii)
        /*0014*/ 	.word	0x00000000


	//----- nvinfo : EIATTR_MIN_STACK_SIZE
	.align		4
.L_3:
        /*0018*/ 	.byte	0x04, 0x12
        /*001a*/ 	.short	(.L_5 - .L_4)
	.align		4
.L_4:
        /*001c*/ 	.word	index@(_Z7minapplPii)
        /*0020*/ 	.word	0x00000000
.L_5:


//--------------------- .nv.compat                --------------------------
	.section	.nv.compat,"",@"SHT_CUDA_COMPAT_INFO"
	.align	4
        /*0000*/ 	.byte	0x02, 0x09, 0x00, 0x00, 0x02, 0x02, 0x01, 0x00, 0x02, 0x05, 0x05, 0x00, 0x03, 0x07, 0x01, 0x01
        /*0010*/ 	.byte	0x02, 0x03, 0x00, 0x00, 0x02, 0x06, 0x01, 0x00, 0x04, 0x0b, 0x08, 0x00, 0x09, 0x00, 0x00, 0x00
        /*0020*/ 	.byte	0x00, 0x00, 0x00, 0x00


//--------------------- .nv.info._Z7minapplPii    --------------------------
	.section	.nv.info._Z7minapplPii,"",@"SHT_CUDA_INFO"
	.sectionflags	@""
	.align	4


	//----- nvinfo : EIATTR_CUDA_API_VERSION
	.align		4
        /*0000*/ 	.byte	0x04, 0x37
        /*0002*/ 	.short	(.L_7 - .L_6)
.L_6:
        /*0004*/ 	.word	0x00000082


	//----- nvinfo : EIATTR_KPARAM_INFO
	.align		4
.L_7:
        /*0008*/ 	.byte	0x04, 0x17
        /*000a*/ 	.short	(.L_9 - .L_8)
.L_8:
        /*000c*/ 	.word	0x00000000
        /*0010*/ 	.short	0x0001
        /*0012*/ 	.short	0x0008
        /*0014*/ 	.byte	0x00, 0xf0, 0x11, 0x00


	//----- nvinfo : EIATTR_KPARAM_INFO
	.align		4
.L_9:
        /*0018*/ 	.byte	0x04, 0x17
        /*001a*/ 	.short	(.L_11 - .L_10)
.L_10:
        /*001c*/ 	.word	0x00000000
        /*0020*/ 	.short	0x0000
        /*0022*/ 	.short	0x0000
        /*0024*/ 	.byte	0x00, 0xf5, 0x21, 0x00


	//----- nvinfo : EIATTR_SPARSE_MMA_MASK
	.align		4
.L_11:
        /*0028*/ 	.byte	0x03, 0x50
        /*002a*/ 	.short	0x0000


	//----- nvinfo : EIATTR_MAXREG_COUNT
	.align		4
        /*002c*/ 	.byte	0x03, 0x1b
        /*002e*/ 	.short	0x00ff


	//----- nvinfo : EIATTR_NUM_BARRIERS
	.align		4
        /*0030*/ 	.byte	0x02, 0x4c
        /*0032*/ 	.byte	0x01
	.zero		1


	//----- nvinfo : EIATTR_MERCURY_ISA_VERSION
	.align		4
        /*0034*/ 	.byte	0x03, 0x5f
        /*0036*/ 	.short	0x0101


	//----- nvinfo : EIATTR_VRC_CTA_INIT_COUNT
	.align		4
        /*0038*/ 	.byte	0x02, 0x4a
	.zero		1
	.zero		1


	//----- nvinfo : EIATTR_EXIT_INSTR_OFFSETS
	.align		4
        /*003c*/ 	.byte	0x04, 0x1c
        /*003e*/ 	.short	(.L_13 - .L_12)


	//   ....[0]....
.L_12:
        /*0040*/ 	.word	0x00000070


	//   ....[1]....
        /*0044*/ 	.word	0x000005e0


	//----- nvinfo : EIATTR_CRS_STACK_SIZE
	.align		4
.L_13:
        /*0048*/ 	.byte	0x04, 0x1e
        /*004a*/ 	.short	(.L_15 - .L_14)
.L_14:
        /*004c*/ 	.word	0x00000000


	//----- nvinfo : EIATTR_CBANK_PARAM_SIZE
	.align		4
.L_15:
        /*0050*/ 	.byte	0x03, 0x19
        /*0052*/ 	.short	0x000c


	//----- nvinfo : EIATTR_PARAM_CBANK
	.align		4
        /*0054*/ 	.byte	0x04, 0x0a
        /*0056*/ 	.short	(.L_17 - .L_16)
	.align		4
.L_16:
        /*0058*/ 	.word	index@(.nv.constant0._Z7minapplPii)
        /*005c*/ 	.short	0x0380
        /*005e*/ 	.short	0x000c


	//----- nvinfo : EIATTR_SW_WAR
	.align		4
.L_17:
        /*0060*/ 	.byte	0x04, 0x36
        /*0062*/ 	.short	(.L_19 - .L_18)
.L_18:
        /*0064*/ 	.word	0x00000008
.L_19:


//--------------------- .nv.callgraph             --------------------------
	.section	.nv.callgraph,"",@"SHT_CUDA_CALLGRAPH"
	.align	4
	.sectionentsize	8
	.align		4
        /*0000*/ 	.word	0x00000000
	.align		4
        /*0004*/ 	.word	0xffffffff
	.align		4
        /*0008*/ 	.word	0x00000000
	.align		4
        /*000c*/ 	.word	0xfffffffe
	.align		4
        /*0010*/ 	.word	0x00000000
	.align		4
        /*0014*/ 	.word	0xfffffffd
	.align		4
        /*0018*/ 	.word	0x00000000
	.align		4
        /*001c*/ 	.word	0xfffffffc


//--------------------- .text._Z7minapplPii       --------------------------
	.section	.text._Z7minapplPii,"ax",@progbits
	.align	128
        .global         _Z7minapplPii
        .type           _Z7minapplPii,@function
        .size           _Z7minapplPii,(.L_x_4 - _Z7minapplPii)
        .other          _Z7minapplPii,@"STO_CUDA_ENTRY STV_DEFAULT"
_Z7minapplPii:
.text._Z7minapplPii:
[----:B------:R-:W-:Y:S01]  /*0000*/  LDC R1, c[0x0][0x37c] ;  /* 0x0000df00ff017b82 */ /* 0x000fe20000000800 */
[----:B------:R-:W0:Y:S07]  /*0010*/  S2R R3, SR_TID.X ;  /* 0x0000000000037919 */ /* 0x000e2e0000002100 */
[----:B------:R-:W0:Y:S01]  /*0020*/  S2UR UR4, SR_CTAID.X ;  /* 0x00000000000479c3 */ /* 0x000e220000002500 */
[----:B------:R-:W1:Y:S07]  /*0030*/  LDCU UR5, c[0x0][0x388] ;  /* 0x00007100ff0577ac */ /* 0x000e6e0008000800 */
[----:B------:R-:W0:Y:S02]  /*0040*/  LDC R0, c[0x0][0x360] ;  /* 0x0000d800ff007b82 */ /* 0x000e240000000800 */
[----:B0-----:R-:W-:-:S05]  /*0050*/  IMAD R0, R0, UR4, R3 ;  /* 0x0000000400007c24 */ /* 0x001fca000f8e0203 */
[----:B-1----:R-:W-:-:S13]  /*0060*/  ISETP.GE.U32.AND P0, PT, R0, UR5, PT ;  /* 0x0000000500007c0c */ /* 0x002fda000bf06070 */
[----:B------:R-:W-:Y:S05]  /*0070*/  @P0 EXIT ;  /* 0x000000000000094d */ /* 0x000fea0003800000 */
[----:B------:R-:W0:Y:S01]  /*0080*/  LDC.64 R20, c[0x0][0x380] ;  /* 0x0000e000ff147b82 */ /* 0x000e220000000a00 */
[----:B------:R-:W-:Y:S02]  /*0090*/  IMAD R5, R0, 0x9, RZ ;  /* 0x0000000900057824 */ /* 0x000fe400078e02ff */
[----:B------:R-:W-:Y:S01]  /*00a0*/  HFMA2 R3, -RZ, RZ, 0, 5.9604644775390625e-08 ;  /* 0x00000001ff037431 */ /* 0x000fe200000001ff */
[----:B------:R-:W1:Y:S01]  /*00b0*/  LDCU.64 UR4, c[0x0][0x358] ;  /* 0x00006b00ff0477ac */ /* 0x000e620008000a00 */
[C---:B------:R-:W-:Y:S01]  /*00c0*/  VIADD R9, R5.reuse, 0x3 ;  /* 0x0000000305097836 */ /* 0x040fe20000000000 */
[C---:B------:R-:W-:Y:S01]  /*00d0*/  IADD3 R7, PT, PT, R5.reuse, 0x2, RZ ;  /* 0x0000000205077810 */ /* 0x040fe20007ffe0ff */
[C---:B------:R-:W-:Y:S01]  /*00e0*/  VIADD R15, R5.reuse, 0x6 ;  /* 0x00000006050f7836 */ /* 0x040fe20000000000 */
[C---:B------:R-:W-:Y:S01]  /*00f0*/  IADD3 R11, PT, PT, R5.reuse, 0x4, RZ ;  /* 0x00000004050b7810 */ /* 0x040fe20007ffe0ff */
[----:B------:R-:W2:Y:S01]  /*0100*/  LDCU UR6, c[0x0][0x388] ;  /* 0x00007100ff0677ac */ /* 0x000ea20008000800 */
[----:B------:R-:W-:-:S02]  /*0110*/  IADD3 R13, PT, PT, R5, 0x5, RZ ;  /* 0x00000005050d7810 */ /* 0x000fc40007ffe0ff */
[C---:B------:R-:W-:Y:S02]  /*0120*/  IADD3 R17, PT, PT, R5.reuse, 0x7, RZ ;  /* 0x0000000705117810 */ /* 0x040fe40007ffe0ff */
[C---:B------:R-:W-:Y:S02]  /*0130*/  IADD3 R19, PT, PT, R5.reuse, 0x8, RZ ;  /* 0x0000000805137810 */ /* 0x040fe40007ffe0ff */
[C---:B------:R-:W-:Y:S01]  /*0140*/  IADD3 R2, PT, PT, R5.reuse, 0x1, RZ ;  /* 0x0000000105027810 */ /* 0x040fe20007ffe0ff */
[----:B0-----:R-:W-:-:S04]  /*0150*/  IMAD.WIDE.U32 R4, R5, 0x4, R20 ;  /* 0x0000000405047825 */ /* 0x001fc800078e0014 */
[----:B------:R-:W-:-:S04]  /*0160*/  IMAD.WIDE.U32 R6, R7, 0x4, R20 ;  /* 0x0000000407067825 */ /* 0x000fc800078e0014 */
[----:B------:R-:W-:-:S04]  /*0170*/  IMAD.WIDE.U32 R8, R9, 0x4, R20 ;  /* 0x0000000409087825 */ /* 0x000fc800078e0014 */
[----:B------:R-:W-:-:S04]  /*0180*/  IMAD.WIDE.U32 R10, R11, 0x4, R20 ;  /* 0x000000040b0a7825 */ /* 0x000fc800078e0014 */
[----:B------:R-:W-:-:S04]  /*0190*/  IMAD.WIDE.U32 R12, R13, 0x4, R20 ;  /* 0x000000040d0c7825 */ /* 0x000fc800078e0014 */
[----:B------:R-:W-:-:S04]  /*01a0*/  IMAD.WIDE.U32 R14, R15, 0x4, R20 ;  /* 0x000000040f0e7825 */ /* 0x000fc800078e0014 */
[----:B------:R-:W-:-:S04]  /*01b0*/  IMAD.WIDE.U32 R16, R17, 0x4, R20 ;  /* 0x0000000411107825 */ /* 0x000fc800078e0014 */
[----:B------:R-:W-:-:S04]  /*01c0*/  IMAD.WIDE.U32 R18, R19, 0x4, R20 ;  /* 0x0000000413127825 */ /* 0x000fc800078e0014 */
[----:B-12---:R-:W-:-:S07]  /*01d0*/  IMAD.WIDE.U32 R20, R2, 0x4, R20 ;  /* 0x0000000402147825 */ /* 0x006fce00078e0014 */
.L_x_2:
[----:B0-----:R-:W-:Y:S01]  /*01e0*/  IADD3 R25, PT, PT, R0, R3, RZ ;  /* 0x0000000300197210 */ /* 0x001fe20007ffe0ff */
[----:B------:R-:W-:Y:S03]  /*01f0*/  BSSY.RECONVERGENT B0, `(.L_x_0) ;  /* 0x000003a000007945 */ /* 0x000fe60003800200 */
[----:B------:R-:W-:-:S13]  /*0200*/  ISETP.GE.U32.AND P0, PT, R25, UR6, PT ;  /* 0x0000000619007c0c */ /* 0x000fda000bf06070 */
[----:B------:R-:W-:Y:S05]  /*0210*/  @P0 BRA `(.L_x_1) ;  /* 0x0000000000dc0947 */ /* 0x000fea0003800000 */
[----:B------:R-:W0:Y:S01]  /*0220*/  LDC.64 R22, c[0x0][0x380] ;  /* 0x0000e000ff167b82 */ /* 0x000e220000000a00 */
[----:B------:R-:W-:Y:S01]  /*0230*/  IMAD R25, R25, 0x9, RZ ;  /* 0x0000000919197824 */ /* 0x000fe200078e02ff */
[----:B------:R-:W2:Y:S03]  /*0240*/  LDG.E R26, desc[UR4][R4.64] ;  /* 0x00000004041a7981 */ /* 0x000ea6000c1e1900 */
[----:B0-----:R-:W-:-:S06]  /*0250*/  IMAD.WIDE.U32 R24, R25, 0x4, R22 ;  /* 0x0000000419187825 */ /* 0x001fcc00078e0016 */
[----:B------:R-:W2:Y:S01]  /*0260*/  LDG.E R25, desc[UR4][R24.64] ;  /* 0x0000000418197981 */ /* 0x000ea2000c1e1900 */
[----:B------:R-:W-:Y:S01]  /*0270*/  IMAD R29, R3, 0x9, R2 ;  /* 0x00000009031d7824 */ /* 0x000fe200078e0202 */
[----:B--2---:R-:W-:-:S03]  /*0280*/  VIMNMX R28, PT, PT, R26, R25, PT ;  /* 0x000000191a1c7248 */ /* 0x004fc60003fe0100 */
[C---:B------:R-:W-:Y:S02]  /*0290*/  IMAD.WIDE.U32 R26, R29.reuse, 0x4, R22 ;  /* 0x000000041d1a7825 */ /* 0x040fe400078e0016 */
[----:B------:R0:W-:Y:S04]  /*02a0*/  STG.E desc[UR4][R4.64], R28 ;  /* 0x0000001c04007986 */ /* 0x0001e8000c101904 */
[----:B------:R-:W0:Y:S04]  /*02b0*/  LDG.E R27, desc[UR4][R26.64] ;  /* 0x000000041a1b7981 */ /* 0x000e28000c1e1900 */
[----:B------:R-:W0:Y:S01]  /*02c0*/  LDG.E R24, desc[UR4][R20.64] ;  /* 0x0000000414187981 */ /* 0x000e22000c1e1900 */
[----:B------:R-:W-:Y:S01]  /*02d0*/  VIADD R25, R29, 0x1 ;  /* 0x000000011d197836 */ /* 0x000fe20000000000 */
[----:B0-----:R-:W-:-:S03]  /*02e0*/  VIMNMX R28, PT, PT, R24, R27, PT ;  /* 0x0000001b181c7248 */ /* 0x001fc60003fe0100 */
[----:B------:R-:W-:Y:S02]  /*02f0*/  IMAD.WIDE.U32 R24, R25, 0x4, R22 ;  /* 0x0000000419187825 */ /* 0x000fe400078e0016 */
[----:B------:R0:W-:Y:S04]  /*0300*/  STG.E desc[UR4][R20.64], R28 ;  /* 0x0000001c14007986 */ /* 0x0001e8000c101904 */
[----:B------:R-:W2:Y:S04]  /*0310*/  LDG.E R25, desc[UR4][R24.64] ;  /* 0x0000000418197981 */ /* 0x000ea8000c1e1900 */
[----:B------:R-:W2:Y:S01]  /*0320*/  LDG.E R24, desc[UR4][R6.64] ;  /* 0x0000000406187981 */ /* 0x000ea2000c1e1900 */
[----:B------:R-:W-:-:S05]  /*0330*/  IADD3 R27, PT, PT, R29, 0x2, RZ ;  /* 0x000000021d1b7810 */ /* 0x000fca0007ffe0ff */
[----:B------:R-:W-:Y:S01]  /*0340*/  IMAD.WIDE.U32 R26, R27, 0x4, R22 ;  /* 0x000000041b1a7825 */ /* 0x000fe200078e0016 */
[----:B--2---:R-:W-:-:S05]  /*0350*/  VIMNMX R25, PT, PT, R24, R25, PT ;  /* 0x0000001918197248 */ /* 0x004fca0003fe0100 */
[----:B------:R1:W-:Y:S04]  /*0360*/  STG.E desc[UR4][R6.64], R25 ;  /* 0x0000001906007986 */ /* 0x0003e8000c101904 */
[----:B------:R-:W0:Y:S04]  /*0370*/  LDG.E R27, desc[UR4][R26.64] ;  /* 0x000000041a1b7981 */ /* 0x000e28000c1e1900 */
[----:B------:R-:W0:Y:S02]  /*0380*/  LDG.E R24, desc[UR4][R8.64] ;  /* 0x0000000408187981 */ /* 0x000e24000c1e1900 */
[----:B0-----:R-:W-:-:S02]  /*0390*/  VIMNMX R28, PT, PT, R24, R27, PT ;  /* 0x0000001b181c7248 */ /* 0x001fc40003fe0100 */
[----:B------:R-:W-:-:S05]  /*03a0*/  IADD3 R27, PT, PT, R29, 0x3, RZ ;  /* 0x000000031d1b7810 */ /* 0x000fca0007ffe0ff */
[----:B-1----:R-:W-:Y:S01]  /*03b0*/  IMAD.WIDE.U32 R24, R27, 0x4, R22 ;  /* 0x000000041b187825 */ /* 0x002fe200078e0016 */
[----:B------:R0:W-:Y:S04]  /*03c0*/  STG.E desc[UR4][R8.64], R28 ;  /* 0x0000001c08007986 */ /* 0x0001e8000c101904 */
[----:B------:R-:W0:Y:S04]  /*03d0*/  LDG.E R27, desc[UR4][R24.64] ;  /* 0x00000004181b7981 */ /* 0x000e28000c1e1900 */
[----:B------:R-:W0:Y:S02]  /*03e0*/  LDG.E R24, desc[UR4][R10.64] ;  /* 0x000000040a187981 */ /* 0x000e24000c1e1900 */
[----:B0-----:R-:W-:-:S02]  /*03f0*/  VIMNMX R28, PT, PT, R24, R27, PT ;  /* 0x0000001b181c7248 */ /* 0x001fc40003fe0100 */
[----:B------:R-:W-:-:S05]  /*0400*/  IADD3 R27, PT, PT, R29, 0x4, RZ ;  /* 0x000000041d1b7810 */ /* 0x000fca0007ffe0ff */
[----:B------:R-:W-:Y:S01]  /*0410*/  IMAD.WIDE.U32 R26, R27, 0x4, R22 ;  /* 0x000000041b1a7825 */ /* 0x000fe200078e0016 */
[----:B------:R0:W-:Y:S04]  /*0420*/  STG.E desc[UR4][R10.64], R28 ;  /* 0x0000001c0a007986 */ /* 0x0001e8000c101904 */
[----:B------:R-:W2:Y:S04]  /*0430*/  LDG.E R24, desc[UR4][R12.64] ;  /* 0x000000040c187981 */ /* 0x000ea8000c1e1900 */
[----:B------:R-:W2:Y:S01]  /*0440*/  LDG.E R27, desc[UR4][R26.64] ;  /* 0x000000041a1b7981 */ /* 0x000ea2000c1e1900 */
[----:B------:R-:W-:Y:S01]  /*0450*/  VIADD R25, R29, 0x5 ;  /* 0x000000051d197836 */ /* 0x000fe20000000000 */
[----:B--2---:R-:W-:-:S03]  /*0460*/  VIMNMX R27, PT, PT, R24, R27, PT ;  /* 0x0000001b181b7248 */ /* 0x004fc60003fe0100 */
[----:B------:R-:W-:Y:S02]  /*0470*/  IMAD.WIDE.U32 R24, R25, 0x4, R22 ;  /* 0x0000000419187825 */ /* 0x000fe400078e0016 */
[----:B------:R1:W-:Y:S04]  /*0480*/  STG.E desc[UR4][R12.64], R27 ;  /* 0x0000001b0c007986 */ /* 0x0003e8000c101904 */
[----:B------:R-:W2:Y:S04]  /*0490*/  LDG.E R25, desc[UR4][R24.64] ;  /* 0x0000000418197981 */ /* 0x000ea8000c1e1900 */
[----:B------:R-:W2:Y:S01]  /*04a0*/  LDG.E R24, desc[UR4][R14.64] ;  /* 0x000000040e187981 */ /* 0x000ea2000c1e1900 */
[----:B0-----:R-:W-:-:S05]  /*04b0*/  IADD3 R28, PT, PT, R29, 0x6, RZ ;  /* 0x000000061d1c7810 */ /* 0x001fca0007ffe0ff */
[----:B-1----:R-:W-:Y:S01]  /*04c0*/  IMAD.WIDE.U32 R26, R28, 0x4, R22 ;  /* 0x000000041c1a7825 */ /* 0x002fe200078e0016 */
[----:B--2---:R-:W-:-:S05]  /*04d0*/  VIMNMX R25, PT, PT, R24, R25, PT ;  /* 0x0000001918197248 */ /* 0x004fca0003fe0100 */
[----:B------:R0:W-:Y:S04]  /*04e0*/  STG.E desc[UR4][R14.64], R25 ;  /* 0x000000190e007986 */ /* 0x0001e8000c101904 */
[----:B------:R-:W2:Y:S04]  /*04f0*/  LDG.E R26, desc[UR4][R26.64] ;  /* 0x000000041a1a7981 */ /* 0x000ea8000c1e1900 */
[----:B------:R-:W2:Y:S01]  /*0500*/  LDG.E R28, desc[UR4][R16.64] ;  /* 0x00000004101c7981 */ /* 0x000ea2000c1e1900 */
[----:B------:R-:W-:-:S05]  /*0510*/  IADD3 R24, PT, PT, R29, 0x7, RZ ;  /* 0x000000071d187810 */ /* 0x000fca0007ffe0ff */
[----:B------:R-:W-:Y:S01]  /*0520*/  IMAD.WIDE.U32 R22, R24, 0x4, R22 ;  /* 0x0000000418167825 */ /* 0x000fe200078e0016 */
[----:B--2---:R-:W-:-:S05]  /*0530*/  VIMNMX R29, PT, PT, R28, R26, PT ;  /* 0x0000001a1c1d7248 */ /* 0x004fca0003fe0100 */
[----:B------:R0:W-:Y:S04]  /*0540*/  STG.E desc[UR4][R16.64], R29 ;  /* 0x0000001d10007986 */ /* 0x0001e8000c101904 */
[----:B------:R-:W2:Y:S04]  /*0550*/  LDG.E R23, desc[UR4][R22.64] ;  /* 0x0000000416177981 */ /* 0x000ea8000c1e1900 */
[----:B------:R-:W2:Y:S02]  /*0560*/  LDG.E R24, desc[UR4][R18.64] ;  /* 0x0000000412187981 */ /* 0x000ea4000c1e1900 */
[----:B--2---:R-:W-:-:S05]  /*0570*/  VIMNMX R24, PT, PT, R24, R23, PT ;  /* 0x0000001718187248 */ /* 0x004fca0003fe0100 */
[----:B------:R0:W-:Y:S02]  /*0580*/  STG.E desc[UR4][R18.64], R24 ;  /* 0x0000001812007986 */ /* 0x0001e4000c101904 */
.L_x_1:
[----:B------:R-:W-:Y:S05]  /*0590*/  BSYNC.RECONVERGENT B0 ;  /* 0x0000000000007941 */ /* 0x000fea0003800200 */
.L_x_0:
[----:B------:R-:W-:-:S04]  /*05a0*/  SHF.L.U32 R3, R3, 0x1, RZ ;  /* 0x0000000103037819 */ /* 0x000fc800000006ff */
[----:B------:R-:W-:-:S13]  /*05b0*/  ISETP.GT.U32.AND P0, PT, R3, UR6, PT ;  /* 0x0000000603007c0c */ /* 0x000fda000bf04070 */
[----:B------:R-:W-:Y:S05]  /*05c0*/  @!P0 BRA `(.L_x_2) ;  /* 0xfffffffc00048947 */ /* 0x000fea000383ffff */
[----:B------:R-:W-:Y:S06]  /*05d0*/  BAR.SYNC.DEFER_BLOCKING 0x0 ;  /* 0x0000000000007b1d */ /* 0x000fec0000010000 */
[----:B------:R-:W-:Y:S05]  /*05e0*/  EXIT ;  /* 0x000000000000794d */ /* 0x000fea0003800000 */
.L_x_3:
[----:B------:R-:W-:-:S00]  /*05f0*/  BRA `(.L_x_3) ;  /* 0xfffffffc00fc7947 */ /* 0x000fc0000383ffff */
[----:B------:R-:W-:-:S00]  /*0600*/  NOP ;  /* 0x0000000000007918 */ /* 0x000fc00000000000 */
[----:B------:R-:W-:-:S00]  /*0610*/  NOP ;  /* 0x0000000000007918 */ /* 0x000fc00000000000 */
[----:B------:R-:W-:-:S00]  /*0620*/  NOP ;  /* 0x0000000000007918 */ /* 0x000fc00000000000 */
[----:B------:R-:W-:-:S00]  /*0630*/  NOP ;  /* 0x0000000000007918 */ /* 0x000fc00000000000 */
[----:B------:R-:W-:-:S00]  /*0640*/  NOP ;  /* 0x0000000000007918 */ /* 0x000fc00000000000 */
[----:B------:R-:W-:-:S00]  /*0650*/  NOP ;  /* 0x0000000000007918 */ /* 0x000fc00000000000 */
[----:B------:R-:W-:-:S00]  /*0660*/  NOP ;  /* 0x0000000000007918 */ /* 0x000fc00000000000 */
[----:B------:R-:W-:-:S00]  /*0670*/  NOP ;  /* 0x0000000000007918 */ /* 0x000fc00000000000 */
.L_x_4:


//--------------------- .nv.shared.reserved.0     --------------------------
	.section	.nv.shared.reserved.0,"aw",@nobits
	.weak		__nv_reservedSMEM_offset_0_alias
	.size		__nv_reservedSMEM_offset_0_alias, 0, 64
	.other		__nv_reservedSMEM_offset_0_alias,@"STO_CUDA_RESERVED_SHARED STV_DEFAULT"
__nv_reservedSMEM_offset_0_alias:
	.zero		0
	.zero		64


//--------------------- .nv.constant0._Z7minapplPii --------------------------
	.section	.nv.constant0._Z7minapplPii,"a",@progbits
	.sectionflags	@""
	.align	4
.nv.constant0._Z7minapplPii:
	.zero		908


//--------------------- SYMBOLS --------------------------

	.type		.nv.reservedSmem.offset0,@object
	.size		.nv.reservedSmem.offset0,0x4
